	.headerflags	@"EF_CUDA_TEXMODE_UNIFIED EF_CUDA_64BIT_ADDRESS EF_CUDA_ACCELERATORS EF_CUDA_SM90 EF_CUDA_VIRTUAL_SM(EF_CUDA_SM90)"
	.elftype	@"ET_EXEC"


//--------------------- .nv.info                  --------------------------
	.section	.nv.info,"",@"SHT_CUDA_INFO"
	.align	4


	//----- nvinfo : EIATTR_REGCOUNT
	.align		4
        /*0000*/ 	.byte	0x04, 0x2f
        /*0002*/ 	.short	(.L_1 - .L_0)
	.align		4
.L_0:
        /*0004*/ 	.word	index@(triton_poi_fused_convolution_sigmoid_144)
        /*0008*/ 	.word	0x0000000a


	//----- nvinfo : EIATTR_MIN_STACK_SIZE
	.align		4
.L_1:
        /*000c*/ 	.byte	0x04, 0x12
        /*000e*/ 	.short	(.L_3 - .L_2)
	.align		4
.L_2:
        /*0010*/ 	.word	index@(triton_poi_fused_convolution_sigmoid_144)
        /*0014*/ 	.word	0x00000000


	//----- nvinfo : EIATTR_FRAME_SIZE
	.align		4
.L_3:
        /*0018*/ 	.byte	0x04, 0x11
        /*001a*/ 	.short	(.L_5 - .L_4)
	.align		4
.L_4:
        /*001c*/ 	.word	index@(triton_poi_fused_convolution_sigmoid_144)
        /*0020*/ 	.word	0x00000000


	//----- nvinfo : EIATTR_MIN_STACK_SIZE
	.align		4
.L_5:
        /*0024*/ 	.byte	0x04, 0x12
        /*0026*/ 	.short	(.L_7 - .L_6)
	.align		4
.L_6:
        /*0028*/ 	.word	index@(triton_poi_fused_convolution_sigmoid_144)
        /*002c*/ 	.word	0x00000000
.L_7:


//--------------------- .nv.info.triton_poi_fused_convolution_sigmoid_144 --------------------------
	.section	.nv.info.triton_poi_fused_convolution_sigmoid_144,"",@"SHT_CUDA_INFO"
	.sectionflags	@""
	.align	4


	//----- nvinfo : EIATTR_CUDA_API_VERSION
	.align		4
        /*0000*/ 	.byte	0x04, 0x37
        /*0002*/ 	.short	(.L_9 - .L_8)
.L_8:
        /*0004*/ 	.word	0x0000007c


	//----- nvinfo : EIATTR_KPARAM_INFO
	.align		4
.L_9:
        /*0008*/ 	.byte	0x04, 0x17
        /*000a*/ 	.short	(.L_11 - .L_10)
.L_10:
        /*000c*/ 	.word	0x00000000
        /*0010*/ 	.short	0x0002
        /*0012*/ 	.short	0x0010
        /*0014*/ 	.byte	0x00, 0xf0, 0x11, 0x00


	//----- nvinfo : EIATTR_KPARAM_INFO
	.align		4
.L_11:
        /*0018*/ 	.byte	0x04, 0x17
        /*001a*/ 	.short	(.L_13 - .L_12)
.L_12:
        /*001c*/ 	.word	0x00000000
        /*0020*/ 	.short	0x0001
        /*0022*/ 	.short	0x0008
        /*0024*/ 	.byte	0x00, 0xf4, 0x21, 0x00


	//----- nvinfo : EIATTR_KPARAM_INFO
	.align		4
.L_13:
        /*0028*/ 	.byte	0x04, 0x17
        /*002a*/ 	.short	(.L_15 - .L_14)
.L_14:
        /*002c*/ 	.word	0x00000000
        /*0030*/ 	.short	0x0000
        /*0032*/ 	.short	0x0000
        /*0034*/ 	.byte	0x00, 0xf4, 0x21, 0x00


	//----- nvinfo : EIATTR_SPARSE_MMA_MASK
	.align		4
.L_15:
        /*0038*/ 	.byte	0x03, 0x50
        /*003a*/ 	.short	0x0000


	//----- nvinfo : EIATTR_MAXREG_COUNT
	.align		4
        /*003c*/ 	.byte	0x03, 0x1b
        /*003e*/ 	.short	0x00ff


	//----- nvinfo : EIATTR_EXIT_INSTR_OFFSETS
	.align		4
        /*0040*/ 	.byte	0x04, 0x1c
        /*0042*/ 	.short	(.L_17 - .L_16)


	//   ....[0]....
.L_16:
        /*0044*/ 	.word	0x00000280


	//----- nvinfo : EIATTR_REQNTID
	.align		4
.L_17:
        /*0048*/ 	.byte	0x04, 0x10
        /*004a*/ 	.short	(.L_19 - .L_18)
.L_18:
        /*004c*/ 	.word	0x00000080
        /*0050*/ 	.word	0x00000001
        /*0054*/ 	.word	0x00000001


	//----- nvinfo : EIATTR_CBANK_PARAM_SIZE
	.align		4
.L_19:
        /*0058*/ 	.byte	0x03, 0x19
        /*005a*/ 	.short	0x0014


	//----- nvinfo : EIATTR_PARAM_CBANK
	.align		4
        /*005c*/ 	.byte	0x04, 0x0a
        /*005e*/ 	.short	(.L_21 - .L_20)
	.align		4
.L_20:
        /*0060*/ 	.word	index@(.nv.constant0.triton_poi_fused_convolution_sigmoid_144)
        /*0064*/ 	.short	0x0210
        /*0066*/ 	.short	0x0014


	//----- nvinfo : EIATTR_SW_WAR
	.align		4
.L_21:
        /*0068*/ 	.byte	0x04, 0x36
        /*006a*/ 	.short	(.L_23 - .L_22)
.L_22:
        /*006c*/ 	.word	0x00000008
.L_23:


//--------------------- .nv.callgraph             --------------------------
	.section	.nv.callgraph,"",@"SHT_CUDA_CALLGRAPH"
	.align	4
	.sectionentsize	8
	.align		4
        /*0000*/ 	.word	0x00000000
	.align		4
        /*0004*/ 	.word	0xffffffff
	.align		4
        /*0008*/ 	.word	0x00000000
	.align		4
        /*000c*/ 	.word	0xfffffffe
	.align		4
        /*0010*/ 	.word	0x00000000
	.align		4
        /*0014*/ 	.word	0xfffffffd
	.align		4
        /*0018*/ 	.word	0x00000000
	.align		4
        /*001c*/ 	.word	0xfffffffc


//--------------------- .text.triton_poi_fused_convolution_sigmoid_144 --------------------------
	.section	.text.triton_poi_fused_convolution_sigmoid_144,"ax",@progbits
	.align	128
        .global         triton_poi_fused_convolution_sigmoid_144
        .type           triton_poi_fused_convolution_sigmoid_144,@function
        .size           triton_poi_fused_convolution_sigmoid_144,(.L_x_1 - triton_poi_fused_convolution_sigmoid_144)
        .other          triton_poi_fused_convolution_sigmoid_144,@"STO_CUDA_ENTRY STV_DEFAULT"
triton_poi_fused_convolution_sigmoid_144:
.text.triton_poi_fused_convolution_sigmoid_144:
[----:B------:R-:W-:Y:S01]  /*0000*/  LDC R1, c[0x0][0x28] ;  /* 0x00000a00ff017b82 */ /* 0x000fe20000000800 */
[----:B------:R-:W1:Y:S07]  /*0010*/  S2R R0, SR_TID.X ;  /* 0x0000000000007919 */ /* 0x000e6e0000002100 */
[----:B------:R-:W2:Y:S01]  /*0020*/  LDC.64 R2, c[0x0][0x210] ;  /* 0x00008400ff027b82 */ /* 0x000ea20000000a00 */
[----:B------:R-:W-:Y:S01]  /*0030*/  ULDC.64 UR4, c[0x0][0x208] ;  /* 0x0000820000047ab9 */ /* 0x000fe20000000a00 */
[----:B------:R-:W3:Y:S06]  /*0040*/  S2R R7, SR_CTAID.X ;  /* 0x0000000000077919 */ /* 0x000eec0000002500 */
[----:B------:R-:W4:Y:S01]  /*0050*/  LDC.64 R4, c[0x0][0x218] ;  /* 0x00008600ff047b82 */ /* 0x000f220000000a00 */
[----:B-1----:R-:W-:Y:S01]  /*0060*/  SHF.L.U32 R0, R0, 0x1, RZ ;  /* 0x0000000100007819 */ /* 0x002fe200000006ff */
[----:B----4-:R-:W4:Y:S03]  /*0070*/  LDG.E R4, desc[UR4][R4.64] ;  /* 0x0000000404047981 */ /* 0x010f26000c1e1900 */
[----:B------:R-:W-:-:S04]  /*0080*/  LOP3.LUT R0, R0, 0xfe, RZ, 0xc0, !PT ;  /* 0x000000fe00007812 */ /* 0x000fc800078ec0ff */
[----:B---3--:R-:W-:-:S05]  /*0090*/  LEA R7, R7, R0, 0x8 ;  /* 0x0000000007077211 */ /* 0x008fca00078e40ff */
[----:B--2---:R-:W-:-:S05]  /*00a0*/  IMAD.WIDE R2, R7, 0x4, R2 ;  /* 0x0000000407027825 */ /* 0x004fca00078e0202 */
[----:B------:R-:W4:Y:S02]  /*00b0*/  LDG.E.64 R6, desc[UR4][R2.64] ;  /* 0x0000000402067981 */ /* 0x000f24000c1e1b00 */
[--C-:B----4-:R-:W-:Y:S01]  /*00c0*/  FADD R6, R6, R4.reuse ;  /* 0x0000000406067221 */ /* 0x110fe20000000000 */
[----:B------:R-:W-:-:S03]  /*00d0*/  FADD R7, R7, R4 ;  /* 0x0000000407077221 */ /* 0x000fc60000000000 */
[----:B------:R-:W-:Y:S01]  /*00e0*/  FADD R6, RZ, -R6 ;  /* 0x80000006ff067221 */ /* 0x000fe20000000000 */
[----:B------:R-:W-:-:S03]  /*00f0*/  FADD R7, RZ, -R7 ;  /* 0x80000007ff077221 */ /* 0x000fc60000000000 */
[----:B------:R-:W-:Y:S01]  /*0100*/  FMUL R6, R6, 1.4426950216293334961 ;  /* 0x3fb8aa3b06067820 */ /* 0x000fe20000400000 */
[----:B------:R-:W-:-:S04]  /*0110*/  FMUL R7, R7, 1.4426950216293334961 ;  /* 0x3fb8aa3b07077820 */ /* 0x000fc80000400000 */
[----:B------:R-:W-:Y:S02]  /*0120*/  FSETP.GEU.AND P0, PT, R6, -126, PT ;  /* 0xc2fc00000600780b */ /* 0x000fe40003f0e000 */
[----:B------:R-:W-:-:S11]  /*0130*/  FSETP.GEU.AND P1, PT, R7, -126, PT ;  /* 0xc2fc00000700780b */ /* 0x000fd60003f2e000 */
[----:B------:R-:W-:Y:S02]  /*0140*/  @!P0 FMUL R6, R6, 0.5 ;  /* 0x3f00000006068820 */ /* 0x000fe40000400000 */
[----:B------:R-:W-:Y:S02]  /*0150*/  @!P1 FMUL R7, R7, 0.5 ;  /* 0x3f00000007079820 */ /* 0x000fe40000400000 */
[----:B------:R-:W1:Y:S08]  /*0160*/  MUFU.EX2 R0, R6 ;  /* 0x0000000600007308 */ /* 0x000e700000000800 */
[----:B------:R-:W2:Y:S01]  /*0170*/  MUFU.EX2 R4, R7 ;  /* 0x0000000700047308 */ /* 0x000ea20000000800 */
[----:B-1----:R-:W-:-:S04]  /*0180*/  @!P0 FMUL R0, R0, R0 ;  /* 0x0000000000008220 */ /* 0x002fc80000400000 */
[----:B------:R-:W-:Y:S01]  /*0190*/  FADD R0, R0, 1 ;  /* 0x3f80000000007421 */ /* 0x000fe20000000000 */
[----:B--2---:R-:W-:-:S04]  /*01a0*/  @!P1 FMUL R4, R4, R4 ;  /* 0x0000000404049220 */ /* 0x004fc80000400000 */
[----:B------:R-:W-:Y:S01]  /*01b0*/  FADD R4, R4, 1 ;  /* 0x3f80000004047421 */ /* 0x000fe20000000000 */
[----:B------:R-:W-:-:S04]  /*01c0*/  FSETP.GT.AND P0, PT, R0, 8.50705917302346158658e+37, PT ;  /* 0x7e8000000000780b */ /* 0x000fc80003f04000 */
[----:B------:R-:W-:Y:S01]  /*01d0*/  FSETP.GT.AND P1, PT, R4, 8.50705917302346158658e+37, PT ;  /* 0x7e8000000400780b */ /* 0x000fe20003f24000 */
[----:B------:R-:W-:-:S08]  /*01e0*/  HFMA2.MMA R7, -RZ, RZ, 1.625, 0 ;  /* 0x3e800000ff077435 */ /* 0x000fd000000001ff */
[----:B------:R-:W-:-:S04]  /*01f0*/  @P0 FMUL R0, R0, 0.25 ;  /* 0x3e80000000000820 */ /* 0x000fc80000400000 */
[----:B------:R-:W-:Y:S02]  /*0200*/  @P1 FMUL R4, R4, 0.25 ;  /* 0x3e80000004041820 */ /* 0x000fe40000400000 */
[----:B------:R-:W1:Y:S08]  /*0210*/  MUFU.RCP R0, R0 ;  /* 0x0000000000007308 */ /* 0x000e700000001000 */
[----:B------:R-:W2:Y:S01]  /*0220*/  MUFU.RCP R4, R4 ;  /* 0x0000000400047308 */ /* 0x000ea20000001000 */
[----:B------:R-:W-:-:S02]  /*0230*/  FSEL R5, R7, 1, P0 ;  /* 0x3f80000007057808 */ /* 0x000fc40000000000 */
[----:B------:R-:W-:-:S03]  /*0240*/  FSEL R7, R7, 1, P1 ;  /* 0x3f80000007077808 */ /* 0x000fc60000800000 */
[----:B-1----:R-:W-:Y:S02]  /*0250*/  FMUL R6, R0, R5 ;  /* 0x0000000500067220 */ /* 0x002fe40000400000 */
[----:B--2---:R-:W-:-:S05]  /*0260*/  FMUL R7, R4, R7 ;  /* 0x0000000704077220 */ /* 0x004fca0000400000 */
[----:B------:R-:W-:Y:S01]  /*0270*/  STG.E.64 desc[UR4][R2.64], R6 ;  /* 0x0000000602007986 */ /* 0x000fe2000c101b04 */
[----:B------:R-:W-:Y:S05]  /*0280*/  EXIT ;  /* 0x000000000000794d */ /* 0x000fea0003800000 */
.L_x_0:
[----:B------:R-:W-:-:S00]  /*0290*/  BRA `(.L_x_0) ;  /* 0xfffffffc00fc7947 */ /* 0x000fc0000383ffff */
[----:B------:R-:W-:-:S00]  /*02a0*/  NOP ;  /* 0x0000000000007918 */ /* 0x000fc00000000000 */
        /* <DEDUP_REMOVED lines=13> */
.L_x_1:


//--------------------- .nv.constant0.triton_poi_fused_convolution_sigmoid_144 --------------------------
	.section	.nv.constant0.triton_poi_fused_convolution_sigmoid_144,"a",@progbits
	.sectionflags	@""
	.align	4
.nv.constant0.triton_poi_fused_convolution_sigmoid_144:
	.zero		548
